//
// Generated by NVIDIA NVVM Compiler
//
// Compiler Build ID: CL-36424714
// Cuda compilation tools, release 13.0, V13.0.88
// Based on NVVM 20.0.0
//

.version 9.0
.target sm_100
.address_size 64

	// .globl	_Z4test6__halfS_13__nv_bfloat16S0_

.visible .entry _Z4test6__halfS_13__nv_bfloat16S0_(
	.param .align 2 .b8 _Z4test6__halfS_13__nv_bfloat16S0__param_0[2],
	.param .align 2 .b8 _Z4test6__halfS_13__nv_bfloat16S0__param_1[2],
	.param .align 2 .b8 _Z4test6__halfS_13__nv_bfloat16S0__param_2[2],
	.param .align 2 .b8 _Z4test6__halfS_13__nv_bfloat16S0__param_3[2]
)
{


	ret;

}


// ===== COMPILED SASS (sm_100) =====

	.target	sm_100

	.elftype	@"ET_EXEC"


//--------------------- .note.nv.tkinfo           --------------------------
	.section	.note.nv.tkinfo,"",@"SHT_NOTE"
	.sectionflags	@"SHF_NOTE_NV_TKINFO"
	.tkinfo
        /*0018*/ 	.word	0x00000002
        /*0030*/ 	.string	""
        /*0030*/ 	.string	"ptxas"
        /*0030*/ 	.string	"Cuda compilation tools, release 13.0, V13.0.88"
        /*0030*/ 	.string	"Build cuda_13.0.r13.0/compiler.36424714_0"
        /*0030*/ 	.string	"-arch sm_100 -m 64 "



//--------------------- .note.nv.cuinfo           --------------------------
	.section	.note.nv.cuinfo,"",@"SHT_NOTE"
	.sectionflags	@"SHF_NOTE_NV_CUINFO"
        /*0018*/ 	.short	0x0002
        /*001a*/ 	.short	0x0064
        /*001c*/ 	.short	0x0082
	.zero		2


//--------------------- .nv.info                  --------------------------
	.section	.nv.info,"",@"SHT_CUDA_INFO"
	.align	4


	//----- nvinfo : EIATTR_REGCOUNT
	.align		4
        /*0000*/ 	.byte	0x04, 0x2f
        /*0002*/ 	.short	(.L_1 - .L_0)
	.align		4
.L_0:
        /*0004*/ 	.word	index@(_Z4test6__halfS_13__nv_bfloat16S0_)
        /*0008*/ 	.word	0x00000004


	//----- nvinfo : EIATTR_FRAME_SIZE
	.align		4
.L_1:
        /*000c*/ 	.byte	0x04, 0x11
        /*000e*/ 	.short	(.L_3 - .L_2)
	.align		4
.L_2:
        /*0010*/ 	.word	index@(_Z4test6__halfS_13__nv_bfloat16S0_)
        /*0014*/ 	.word	0x00000000


	//----- nvinfo : EIATTR_MIN_STACK_SIZE
	.align		4
.L_3:
        /*0018*/ 	.byte	0x04, 0x12
        /*001a*/ 	.short	(.L_5 - .L_4)
	.align		4
.L_4:
        /*001c*/ 	.word	index@(_Z4test6__halfS_13__nv_bfloat16S0_)
        /*0020*/ 	.word	0x00000000
.L_5:


//--------------------- .nv.compat                --------------------------
	.section	.nv.compat,"",@"SHT_CUDA_COMPAT_INFO"
	.align	4
        /*0000*/ 	.byte	0x02, 0x09, 0x00, 0x00, 0x02, 0x02, 0x01, 0x00, 0x02, 0x05, 0x05, 0x00, 0x03, 0x07, 0x01, 0x01
        /*0010*/ 	.byte	0x02, 0x03, 0x00, 0x00, 0x02, 0x06, 0x01, 0x00, 0x04, 0x0b, 0x08, 0x00, 0x09, 0x00, 0x00, 0x00
        /*0020*/ 	.byte	0x00, 0x00, 0x00, 0x00


//--------------------- .nv.info._Z4test6__halfS_13__nv_bfloat16S0_ --------------------------
	.section	.nv.info._Z4test6__halfS_13__nv_bfloat16S0_,"",@"SHT_CUDA_INFO"
	.sectionflags	@""
	.align	4


	//----- nvinfo : EIATTR_CUDA_API_VERSION
	.align		4
        /*0000*/ 	.byte	0x04, 0x37
        /*0002*/ 	.short	(.L_7 - .L_6)
.L_6:
        /*0004*/ 	.word	0x00000082


	//----- nvinfo : EIATTR_KPARAM_INFO
	.align		4
.L_7:
        /*0008*/ 	.byte	0x04, 0x17
        /*000a*/ 	.short	(.L_9 - .L_8)
.L_8:
        /*000c*/ 	.word	0x00000000
        /*0010*/ 	.short	0x0003
        /*0012*/ 	.short	0x0006
        /*0014*/ 	.byte	0x00, 0xf0, 0x09, 0x00


	//----- nvinfo : EIATTR_KPARAM_INFO
	.align		4
.L_9:
        /*0018*/ 	.byte	0x04, 0x17
        /*001a*/ 	.short	(.L_11 - .L_10)
.L_10:
        /*001c*/ 	.word	0x00000000
        /*0020*/ 	.short	0x0002
        /*0022*/ 	.short	0x0004
        /*0024*/ 	.byte	0x00, 0xf0, 0x09, 0x00


	//----- nvinfo : EIATTR_KPARAM_INFO
	.align		4
.L_11:
        /*0028*/ 	.byte	0x04, 0x17
        /*002a*/ 	.short	(.L_13 - .L_12)
.L_12:
        /*002c*/ 	.word	0x00000000
        /*0030*/ 	.short	0x0001
        /*0032*/ 	.short	0x0002
        /*0034*/ 	.byte	0x00, 0xf0, 0x09, 0x00


	//----- nvinfo : EIATTR_KPARAM_INFO
	.align		4
.L_13:
        /*0038*/ 	.byte	0x04, 0x17
        /*003a*/ 	.short	(.L_15 - .L_14)
.L_14:
        /*003c*/ 	.word	0x00000000
        /*0040*/ 	.short	0x0000
        /*0042*/ 	.short	0x0000
        /*0044*/ 	.byte	0x00, 0xf0, 0x09, 0x00


	//----- nvinfo : EIATTR_SPARSE_MMA_MASK
	.align		4
.L_15:
        /*0048*/ 	.byte	0x03, 0x50
        /*004a*/ 	.short	0x0000


	//----- nvinfo : EIATTR_MAXREG_COUNT
	.align		4
        /*004c*/ 	.byte	0x03, 0x1b
        /*004e*/ 	.short	0x00ff


	//----- nvinfo : EIATTR_MERCURY_ISA_VERSION
	.align		4
        /*0050*/ 	.byte	0x03, 0x5f
        /*0052*/ 	.short	0x0101


	//----- nvinfo : EIATTR_VRC_CTA_INIT_COUNT
	.align		4
        /*0054*/ 	.byte	0x02, 0x4a
	.zero		1
	.zero		1


	//----- nvinfo : EIATTR_EXIT_INSTR_OFFSETS
	.align		4
        /*0058*/ 	.byte	0x04, 0x1c
        /*005a*/ 	.short	(.L_17 - .L_16)


	//   ....[0]....
.L_16:
        /*005c*/ 	.word	0x00000010


	//----- nvinfo : EIATTR_CBANK_PARAM_SIZE
	.align		4
.L_17:
        /*0060*/ 	.byte	0x03, 0x19
        /*0062*/ 	.short	0x0008


	//----- nvinfo : EIATTR_PARAM_CBANK
	.align		4
        /*0064*/ 	.byte	0x04, 0x0a
        /*0066*/ 	.short	(.L_19 - .L_18)
	.align		4
.L_18:
        /*0068*/ 	.word	index@(.nv.constant0._Z4test6__halfS_13__nv_bfloat16S0_)
        /*006c*/ 	.short	0x0380
        /*006e*/ 	.short	0x0008


	//----- nvinfo : EIATTR_SW_WAR
	.align		4
.L_19:
        /*0070*/ 	.byte	0x04, 0x36
        /*0072*/ 	.short	(.L_21 - .L_20)
.L_20:
        /*0074*/ 	.word	0x00000008
.L_21:


//--------------------- .nv.callgraph             --------------------------
	.section	.nv.callgraph,"",@"SHT_CUDA_CALLGRAPH"
	.align	4
	.sectionentsize	8
	.align		4
        /*0000*/ 	.word	0x00000000
	.align		4
        /*0004*/ 	.word	0xffffffff
	.align		4
        /*0008*/ 	.word	0x00000000
	.align		4
        /*000c*/ 	.word	0xfffffffe
	.align		4
        /*0010*/ 	.word	0x00000000
	.align		4
        /*0014*/ 	.word	0xfffffffd
	.align		4
        /*0018*/ 	.word	0x00000000
	.align		4
        /*001c*/ 	.word	0xfffffffc


//--------------------- .text._Z4test6__halfS_13__nv_bfloat16S0_ --------------------------
	.section	.text._Z4test6__halfS_13__nv_bfloat16S0_,"ax",@progbits
	.align	128
        .global         _Z4test6__halfS_13__nv_bfloat16S0_
        .type           _Z4test6__halfS_13__nv_bfloat16S0_,@function
        .size           _Z4test6__halfS_13__nv_bfloat16S0_,(.L_x_1 - _Z4test6__halfS_13__nv_bfloat16S0_)
        .other          _Z4test6__halfS_13__nv_bfloat16S0_,@"STO_CUDA_ENTRY STV_DEFAULT"
_Z4test6__halfS_13__nv_bfloat16S0_:
.text._Z4test6__halfS_13__nv_bfloat16S0_:
[----:B------:R-:W-:Y:S01]  /*0000*/  LDC R1, c[0x0][0x37c] ;  /* 0x0000df00ff017b82 */ /* 0x000fe20000000800 */
[----:B------:R-:W-:Y:S05]  /*0010*/  EXIT ;  /* 0x000000000000794d */ /* 0x000fea0003800000 */
.L_x_0:
[----:B------:R-:W-:-:S00]  /*0020*/  BRA `(.L_x_0) ;  /* 0xfffffffc00fc7947 */ /* 0x000fc0000383ffff */
[----:B------:R-:W-:-:S00]  /*0030*/  NOP ;  /* 0x0000000000007918 */ /* 0x000fc00000000000 */
        /* <DEDUP_REMOVED lines=12> */
.L_x_1:


//--------------------- .nv.shared.reserved.0     --------------------------
	.section	.nv.shared.reserved.0,"aw",@nobits
	.weak		__nv_reservedSMEM_offset_0_alias
	.size		__nv_reservedSMEM_offset_0_alias, 0, 64
	.other		__nv_reservedSMEM_offset_0_alias,@"STO_CUDA_RESERVED_SHARED STV_DEFAULT"
__nv_reservedSMEM_offset_0_alias:
	.zero		0
	.zero		64


//--------------------- .nv.constant0._Z4test6__halfS_13__nv_bfloat16S0_ --------------------------
	.section	.nv.constant0._Z4test6__halfS_13__nv_bfloat16S0_,"a",@progbits
	.sectionflags	@""
	.align	4
.nv.constant0._Z4test6__halfS_13__nv_bfloat16S0_:
	.zero		904


//--------------------- SYMBOLS --------------------------

	.type		.nv.reservedSmem.offset0,@object
	.size		.nv.reservedSmem.offset0,0x4
